//
// Generated by NVIDIA NVVM Compiler
//
// Compiler Build ID: CL-36424714
// Cuda compilation tools, release 13.0, V13.0.88
// Based on NVVM 20.0.0
//

.version 9.0
.target sm_100
.address_size 64

	// .globl	ClosestHitMain

.visible .entry ClosestHitMain()
{


	ret;

}


// ===== COMPILED SASS (sm_100) =====

	.target	sm_100

	.elftype	@"ET_EXEC"


//--------------------- .note.nv.tkinfo           --------------------------
	.section	.note.nv.tkinfo,"",@"SHT_NOTE"
	.sectionflags	@"SHF_NOTE_NV_TKINFO"
	.tkinfo
        /*0018*/ 	.word	0x00000002
        /*0030*/ 	.string	""
        /*0030*/ 	.string	"ptxas"
        /*0030*/ 	.string	"Cuda compilation tools, release 13.0, V13.0.88"
        /*0030*/ 	.string	"Build cuda_13.0.r13.0/compiler.36424714_0"
        /*0030*/ 	.string	"-arch sm_100 -m 64 "



//--------------------- .note.nv.cuinfo           --------------------------
	.section	.note.nv.cuinfo,"",@"SHT_NOTE"
	.sectionflags	@"SHF_NOTE_NV_CUINFO"
        /*0018*/ 	.short	0x0002
        /*001a*/ 	.short	0x0064
        /*001c*/ 	.short	0x0082
	.zero		2


//--------------------- .nv.info                  --------------------------
	.section	.nv.info,"",@"SHT_CUDA_INFO"
	.align	4


	//----- nvinfo : EIATTR_REGCOUNT
	.align		4
        /*0000*/ 	.byte	0x04, 0x2f
        /*0002*/ 	.short	(.L_1 - .L_0)
	.align		4
.L_0:
        /*0004*/ 	.word	index@(ClosestHitMain)
        /*0008*/ 	.word	0x00000004


	//----- nvinfo : EIATTR_FRAME_SIZE
	.align		4
.L_1:
        /*000c*/ 	.byte	0x04, 0x11
        /*000e*/ 	.short	(.L_3 - .L_2)
	.align		4
.L_2:
        /*0010*/ 	.word	index@(ClosestHitMain)
        /*0014*/ 	.word	0x00000000


	//----- nvinfo : EIATTR_MIN_STACK_SIZE
	.align		4
.L_3:
        /*0018*/ 	.byte	0x04, 0x12
        /*001a*/ 	.short	(.L_5 - .L_4)
	.align		4
.L_4:
        /*001c*/ 	.word	index@(ClosestHitMain)
        /*0020*/ 	.word	0x00000000
.L_5:


//--------------------- .nv.compat                --------------------------
	.section	.nv.compat,"",@"SHT_CUDA_COMPAT_INFO"
	.align	4
        /*0000*/ 	.byte	0x02, 0x09, 0x00, 0x00, 0x02, 0x02, 0x01, 0x00, 0x02, 0x05, 0x05, 0x00, 0x03, 0x07, 0x01, 0x01
        /*0010*/ 	.byte	0x02, 0x03, 0x00, 0x00, 0x02, 0x06, 0x01, 0x00, 0x04, 0x0b, 0x08, 0x00, 0x09, 0x00, 0x00, 0x00
        /*0020*/ 	.byte	0x00, 0x00, 0x00, 0x00


//--------------------- .nv.info.ClosestHitMain   --------------------------
	.section	.nv.info.ClosestHitMain,"",@"SHT_CUDA_INFO"
	.sectionflags	@""
	.align	4


	//----- nvinfo : EIATTR_CUDA_API_VERSION
	.align		4
        /*0000*/ 	.byte	0x04, 0x37
        /*0002*/ 	.short	(.L_7 - .L_6)
.L_6:
        /*0004*/ 	.word	0x00000082


	//----- nvinfo : EIATTR_SPARSE_MMA_MASK
	.align		4
.L_7:
        /*0008*/ 	.byte	0x03, 0x50
        /*000a*/ 	.short	0x0000


	//----- nvinfo : EIATTR_MAXREG_COUNT
	.align		4
        /*000c*/ 	.byte	0x03, 0x1b
        /*000e*/ 	.short	0x00ff


	//----- nvinfo : EIATTR_MERCURY_ISA_VERSION
	.align		4
        /*0010*/ 	.byte	0x03, 0x5f
        /*0012*/ 	.short	0x0101


	//----- nvinfo : EIATTR_VRC_CTA_INIT_COUNT
	.align		4
        /*0014*/ 	.byte	0x02, 0x4a
	.zero		1
	.zero		1


	//----- nvinfo : EIATTR_EXIT_INSTR_OFFSETS
	.align		4
        /*0018*/ 	.byte	0x04, 0x1c
        /*001a*/ 	.short	(.L_9 - .L_8)


	//   ....[0]....
.L_8:
        /*001c*/ 	.word	0x00000010


	//----- nvinfo : EIATTR_SW_WAR
	.align		4
.L_9:
        /*0020*/ 	.byte	0x04, 0x36
        /*0022*/ 	.short	(.L_11 - .L_10)
.L_10:
        /*0024*/ 	.word	0x00000008
.L_11:


//--------------------- .nv.callgraph             --------------------------
	.section	.nv.callgraph,"",@"SHT_CUDA_CALLGRAPH"
	.align	4
	.sectionentsize	8
	.align		4
        /*0000*/ 	.word	0x00000000
	.align		4
        /*0004*/ 	.word	0xffffffff
	.align		4
        /*0008*/ 	.word	0x00000000
	.align		4
        /*000c*/ 	.word	0xfffffffe
	.align		4
        /*0010*/ 	.word	0x00000000
	.align		4
        /*0014*/ 	.word	0xfffffffd
	.align		4
        /*0018*/ 	.word	0x00000000
	.align		4
        /*001c*/ 	.word	0xfffffffc


//--------------------- .text.ClosestHitMain      --------------------------
	.section	.text.ClosestHitMain,"ax",@progbits
	.align	128
        .global         ClosestHitMain
        .type           ClosestHitMain,@function
        .size           ClosestHitMain,(.L_x_1 - ClosestHitMain)
        .other          ClosestHitMain,@"STO_CUDA_ENTRY STV_DEFAULT"
ClosestHitMain:
.text.ClosestHitMain:
[----:B------:R-:W-:Y:S01]  /*0000*/  LDC R1, c[0x0][0x37c] ;  /* 0x0000df00ff017b82 */ /* 0x000fe20000000800 */
[----:B------:R-:W-:Y:S05]  /*0010*/  EXIT ;  /* 0x000000000000794d */ /* 0x000fea0003800000 */
.L_x_0:
[----:B------:R-:W-:-:S00]  /*0020*/  BRA `(.L_x_0) ;  /* 0xfffffffc00fc7947 */ /* 0x000fc0000383ffff */
[----:B------:R-:W-:-:S00]  /*0030*/  NOP ;  /* 0x0000000000007918 */ /* 0x000fc00000000000 */
        /* <DEDUP_REMOVED lines=12> */
.L_x_1:


//--------------------- .nv.shared.reserved.0     --------------------------
	.section	.nv.shared.reserved.0,"aw",@nobits
	.weak		__nv_reservedSMEM_offset_0_alias
	.size		__nv_reservedSMEM_offset_0_alias, 0, 64
	.other		__nv_reservedSMEM_offset_0_alias,@"STO_CUDA_RESERVED_SHARED STV_DEFAULT"
__nv_reservedSMEM_offset_0_alias:
	.zero		0
	.zero		64


//--------------------- .nv.constant0.ClosestHitMain --------------------------
	.section	.nv.constant0.ClosestHitMain,"a",@progbits
	.sectionflags	@""
	.align	4
.nv.constant0.ClosestHitMain:
	.zero		896


//--------------------- SYMBOLS --------------------------

	.type		.nv.reservedSmem.offset0,@object
	.size		.nv.reservedSmem.offset0,0x4
